	.headerflags	@"EF_CUDA_TEXMODE_UNIFIED EF_CUDA_64BIT_ADDRESS EF_CUDA_ACCELERATORS EF_CUDA_SM90 EF_CUDA_VIRTUAL_SM(EF_CUDA_SM90)"
	.elftype	@"ET_EXEC"


//--------------------- .nv.info                  --------------------------
	.section	.nv.info,"",@"SHT_CUDA_INFO"
	.align	4


	//----- nvinfo : EIATTR_REGCOUNT
	.align		4
        /*0000*/ 	.byte	0x04, 0x2f
        /*0002*/ 	.short	(.L_2 - .L_1)
	.align		4
.L_1:
        /*0004*/ 	.word	index@(triton_poi_fused_add_native_layer_norm_10)
        /*0008*/ 	.word	0x0000001c


	//----- nvinfo : EIATTR_MIN_STACK_SIZE
	.align		4
.L_2:
        /*000c*/ 	.byte	0x04, 0x12
        /*000e*/ 	.short	(.L_4 - .L_3)
	.align		4
.L_3:
        /*0010*/ 	.word	index@(triton_poi_fused_add_native_layer_norm_10)
        /*0014*/ 	.word	0x00000000


	//----- nvinfo : EIATTR_FRAME_SIZE
	.align		4
.L_4:
        /*0018*/ 	.byte	0x04, 0x11
        /*001a*/ 	.short	(.L_6 - .L_5)
	.align		4
.L_5:
        /*001c*/ 	.word	index@(triton_poi_fused_add_native_layer_norm_10)
        /*0020*/ 	.word	0x00000000


	//----- nvinfo : EIATTR_MIN_STACK_SIZE
	.align		4
.L_6:
        /*0024*/ 	.byte	0x04, 0x12
        /*0026*/ 	.short	(.L_8 - .L_7)
	.align		4
.L_7:
        /*0028*/ 	.word	index@(triton_poi_fused_add_native_layer_norm_10)
        /*002c*/ 	.word	0x00000000
.L_8:


//--------------------- .nv.info.triton_poi_fused_add_native_layer_norm_10 --------------------------
	.section	.nv.info.triton_poi_fused_add_native_layer_norm_10,"",@"SHT_CUDA_INFO"
	.sectionflags	@""
	.align	4


	//----- nvinfo : EIATTR_CUDA_API_VERSION
	.align		4
        /*0000*/ 	.byte	0x04, 0x37
        /*0002*/ 	.short	(.L_10 - .L_9)
.L_9:
        /*0004*/ 	.word	0x0000007c


	//----- nvinfo : EIATTR_KPARAM_INFO
	.align		4
.L_10:
        /*0008*/ 	.byte	0x04, 0x17
        /*000a*/ 	.short	(.L_12 - .L_11)
.L_11:
        /*000c*/ 	.word	0x00000000
        /*0010*/ 	.short	0x0008
        /*0012*/ 	.short	0x0040
        /*0014*/ 	.byte	0x00, 0xf0, 0x11, 0x00


	//----- nvinfo : EIATTR_KPARAM_INFO
	.align		4
.L_12:
        /*0018*/ 	.byte	0x04, 0x17
        /*001a*/ 	.short	(.L_14 - .L_13)
.L_13:
        /*001c*/ 	.word	0x00000000
        /*0020*/ 	.short	0x0007
        /*0022*/ 	.short	0x0038
        /*0024*/ 	.byte	0x00, 0xf4, 0x21, 0x00


	//----- nvinfo : EIATTR_KPARAM_INFO
	.align		4
.L_14:
        /*0028*/ 	.byte	0x04, 0x17
        /*002a*/ 	.short	(.L_16 - .L_15)
.L_15:
        /*002c*/ 	.word	0x00000000
        /*0030*/ 	.short	0x0006
        /*0032*/ 	.short	0x0030
        /*0034*/ 	.byte	0x00, 0xf4, 0x21, 0x00


	//----- nvinfo : EIATTR_KPARAM_INFO
	.align		4
.L_16:
        /*0038*/ 	.byte	0x04, 0x17
        /*003a*/ 	.short	(.L_18 - .L_17)
.L_17:
        /*003c*/ 	.word	0x00000000
        /*0040*/ 	.short	0x0005
        /*0042*/ 	.short	0x0028
        /*0044*/ 	.byte	0x00, 0xf4, 0x21, 0x00


	//----- nvinfo : EIATTR_KPARAM_INFO
	.align		4
.L_18:
        /*0048*/ 	.byte	0x04, 0x17
        /*004a*/ 	.short	(.L_20 - .L_19)
.L_19:
        /*004c*/ 	.word	0x00000000
        /*0050*/ 	.short	0x0004
        /*0052*/ 	.short	0x0020
        /*0054*/ 	.byte	0x00, 0xf4, 0x21, 0x00


	//----- nvinfo : EIATTR_KPARAM_INFO
	.align		4
.L_20:
        /*0058*/ 	.byte	0x04, 0x17
        /*005a*/ 	.short	(.L_22 - .L_21)
.L_21:
        /*005c*/ 	.word	0x00000000
        /*0060*/ 	.short	0x0003
        /*0062*/ 	.short	0x0018
        /*0064*/ 	.byte	0x00, 0xf4, 0x21, 0x00


	//----- nvinfo : EIATTR_KPARAM_INFO
	.align		4
.L_22:
        /*0068*/ 	.byte	0x04, 0x17
        /*006a*/ 	.short	(.L_24 - .L_23)
.L_23:
        /*006c*/ 	.word	0x00000000
        /*0070*/ 	.short	0x0002
        /*0072*/ 	.short	0x0010
        /*0074*/ 	.byte	0x00, 0xf4, 0x21, 0x00


	//----- nvinfo : EIATTR_KPARAM_INFO
	.align		4
.L_24:
        /*0078*/ 	.byte	0x04, 0x17
        /*007a*/ 	.short	(.L_26 - .L_25)
.L_25:
        /*007c*/ 	.word	0x00000000
        /*0080*/ 	.short	0x0001
        /*0082*/ 	.short	0x0008
        /*0084*/ 	.byte	0x00, 0xf4, 0x21, 0x00


	//----- nvinfo : EIATTR_KPARAM_INFO
	.align		4
.L_26:
        /*0088*/ 	.byte	0x04, 0x17
        /*008a*/ 	.short	(.L_28 - .L_27)
.L_27:
        /*008c*/ 	.word	0x00000000
        /*0090*/ 	.short	0x0000
        /*0092*/ 	.short	0x0000
        /*0094*/ 	.byte	0x00, 0xf4, 0x21, 0x00


	//----- nvinfo : EIATTR_SPARSE_MMA_MASK
	.align		4
.L_28:
        /*0098*/ 	.byte	0x03, 0x50
        /*009a*/ 	.short	0x0000


	//----- nvinfo : EIATTR_MAXREG_COUNT
	.align		4
        /*009c*/ 	.byte	0x03, 0x1b
        /*009e*/ 	.short	0x00ff


	//----- nvinfo : EIATTR_EXIT_INSTR_OFFSETS
	.align		4
        /*00a0*/ 	.byte	0x04, 0x1c
        /*00a2*/ 	.short	(.L_30 - .L_29)


	//   ....[0]....
.L_29:
        /*00a4*/ 	.word	0x000002f0


	//   ....[1]....
        /*00a8*/ 	.word	0x00000310


	//----- nvinfo : EIATTR_REQNTID
	.align		4
.L_30:
        /*00ac*/ 	.byte	0x04, 0x10
        /*00ae*/ 	.short	(.L_32 - .L_31)
.L_31:
        /*00b0*/ 	.word	0x00000080
        /*00b4*/ 	.word	0x00000001
        /*00b8*/ 	.word	0x00000001


	//----- nvinfo : EIATTR_CBANK_PARAM_SIZE
	.align		4
.L_32:
        /*00bc*/ 	.byte	0x03, 0x19
        /*00be*/ 	.short	0x0044


	//----- nvinfo : EIATTR_PARAM_CBANK
	.align		4
        /*00c0*/ 	.byte	0x04, 0x0a
        /*00c2*/ 	.short	(.L_34 - .L_33)
	.align		4
.L_33:
        /*00c4*/ 	.word	index@(.nv.constant0.triton_poi_fused_add_native_layer_norm_10)
        /*00c8*/ 	.short	0x0210
        /*00ca*/ 	.short	0x0044


	//----- nvinfo : EIATTR_SW_WAR
	.align		4
.L_34:
        /*00cc*/ 	.byte	0x04, 0x36
        /*00ce*/ 	.short	(.L_36 - .L_35)
.L_35:
        /*00d0*/ 	.word	0x00000008
.L_36:


//--------------------- .nv.callgraph             --------------------------
	.section	.nv.callgraph,"",@"SHT_CUDA_CALLGRAPH"
	.align	4
	.sectionentsize	8
	.align		4
        /*0000*/ 	.word	0x00000000
	.align		4
        /*0004*/ 	.word	0xffffffff
	.align		4
        /*0008*/ 	.word	0x00000000
	.align		4
        /*000c*/ 	.word	0xfffffffe
	.align		4
        /*0010*/ 	.word	0x00000000
	.align		4
        /*0014*/ 	.word	0xfffffffd
	.align		4
        /*0018*/ 	.word	0x00000000
	.align		4
        /*001c*/ 	.word	0xfffffffc


//--------------------- .nv.constant4             --------------------------
	.section	.nv.constant4,"a",@progbits
	.align	8
	.align		8
.nv.constant4:
        /*0000*/ 	.dword	_$_str


//--------------------- .text.triton_poi_fused_add_native_layer_norm_10 --------------------------
	.section	.text.triton_poi_fused_add_native_layer_norm_10,"ax",@progbits
	.align	128
        .global         triton_poi_fused_add_native_layer_norm_10
        .type           triton_poi_fused_add_native_layer_norm_10,@function
        .size           triton_poi_fused_add_native_layer_norm_10,(.L_x_1 - triton_poi_fused_add_native_layer_norm_10)
        .other          triton_poi_fused_add_native_layer_norm_10,@"STO_CUDA_ENTRY STV_DEFAULT"
triton_poi_fused_add_native_layer_norm_10:
.text.triton_poi_fused_add_native_layer_norm_10:
[----:B------:R-:W0:Y:S01]  /*0000*/  LDC R1, c[0x0][0x28] ;  /* 0x00000a00ff017b82 */ /* 0x000e220000000800 */
[----:B------:R-:W1:Y:S07]  /*0010*/  S2R R11, SR_TID.X ;  /* 0x00000000000b7919 */ /* 0x000e6e0000002100 */
[----:B------:R-:W2:Y:S01]  /*0020*/  LDC.64 R14, c[0x0][0x230] ;  /* 0x00008c00ff0e7b82 */ /* 0x000ea20000000a00 */
[----:B------:R-:W-:Y:S01]  /*0030*/  ULDC.64 UR4, c[0x0][0x208] ;  /* 0x0000820000047ab9 */ /* 0x000fe20000000a00 */
[----:B------:R-:W3:Y:S06]  /*0040*/  S2R R0, SR_CTAID.X ;  /* 0x0000000000007919 */ /* 0x000eec0000002500 */
[----:B------:R-:W4:Y:S08]  /*0050*/  LDC.64 R16, c[0x0][0x218] ;  /* 0x00008600ff107b82 */ /* 0x000f300000000a00 */
[----:B------:R-:W5:Y:S08]  /*0060*/  LDC.64 R12, c[0x0][0x220] ;  /* 0x00008800ff0c7b82 */ /* 0x000f700000000a00 */
[----:B------:R-:W5:Y:S01]  /*0070*/  LDC.64 R8, c[0x0][0x210] ;  /* 0x00008400ff087b82 */ /* 0x000f620000000a00 */
[----:B-1----:R-:W-:-:S07]  /*0080*/  LOP3.LUT R11, R11, 0x7f, RZ, 0xc0, !PT ;  /* 0x0000007f0b0b7812 */ /* 0x002fce00078ec0ff */
[----:B------:R-:W1:Y:S01]  /*0090*/  LDC.64 R6, c[0x0][0x228] ;  /* 0x00008a00ff067b82 */ /* 0x000e620000000a00 */
[----:B---3--:R-:W-:-:S04]  /*00a0*/  LEA R11, R0, R11, 0x7 ;  /* 0x0000000b000b7211 */ /* 0x008fc800078e38ff */
[----:B------:R-:W-:-:S03]  /*00b0*/  SHF.R.S32.HI R0, RZ, 0x1f, R11 ;  /* 0x0000001fff007819 */ /* 0x000fc6000001140b */
[----:B------:R-:W3:Y:S01]  /*00c0*/  LDC.64 R4, c[0x0][0x238] ;  /* 0x00008e00ff047b82 */ /* 0x000ee20000000a00 */
[C---:B------:R-:W-:Y:S01]  /*00d0*/  ISETP.GE.AND P0, PT, R11.reuse, 0x50, PT ;  /* 0x000000500b00780c */ /* 0x040fe20003f06270 */
[----:B----4-:R-:W-:Y:S01]  /*00e0*/  IMAD.WIDE R20, R11, 0x4, R16 ;  /* 0x000000040b147825 */ /* 0x010fe200078e0210 */
[----:B------:R-:W-:-:S04]  /*00f0*/  LEA.HI R0, R0, R11, RZ, 0x2 ;  /* 0x0000000b00007211 */ /* 0x000fc800078f10ff */
[----:B------:R-:W-:Y:S01]  /*0100*/  SHF.R.S32.HI R19, RZ, 0x2, R0 ;  /* 0x00000002ff137819 */ /* 0x000fe20000011400 */
[----:B------:R-:W4:Y:S01]  /*0110*/  LDC.64 R2, c[0x0][0x240] ;  /* 0x00009000ff027b82 */ /* 0x000f220000000a00 */
[----:B------:R-:W-:Y:S01]  /*0120*/  LOP3.LUT R10, R0, 0xfffffffc, RZ, 0xc0, !PT ;  /* 0xfffffffc000a7812 */ /* 0x000fe200078ec0ff */
[----:B------:R-:W-:Y:S02]  /*0130*/  HFMA2.MMA R0, -RZ, RZ, 0, 0 ;  /* 0x00000000ff007435 */ /* 0x000fe400000001ff */
[----:B--2---:R-:W-:Y:S01]  /*0140*/  IMAD.WIDE R24, R19, 0x4, R14 ;  /* 0x0000000413187825 */ /* 0x004fe200078e020e */
[----:B------:R-:W-:Y:S02]  /*0150*/  IADD3 R15, R11, -R10, RZ ;  /* 0x8000000a0b0f7210 */ /* 0x000fe40007ffe0ff */
[----:B------:R-:W-:Y:S02]  /*0160*/  CS2R R16, SRZ ;  /* 0x0000000000107805 */ /* 0x000fe4000001ff00 */
[----:B------:R-:W-:-:S03]  /*0170*/  MOV R10, RZ ;  /* 0x000000ff000a7202 */ /* 0x000fc60000000f00 */
[----:B------:R-:W2:Y:S01]  /*0180*/  @!P0 LDG.E.EL R0, desc[UR4][R24.64] ;  /* 0x0000000418008981 */ /* 0x000ea2000c2e1900 */
[----:B-----5:R-:W-:Y:S01]  /*0190*/  IMAD.WIDE R22, R15, 0x4, R12 ;  /* 0x000000040f167825 */ /* 0x020fe200078e020c */
[----:B------:R-:W-:Y:S02]  /*01a0*/  CS2R R12, SRZ ;  /* 0x00000000000c7805 */ /* 0x000fe4000001ff00 */
[----:B------:R-:W5:Y:S01]  /*01b0*/  @!P0 LDG.E R10, desc[UR4][R20.64] ;  /* 0x00000004140a8981 */ /* 0x000f62000c1e1900 */
[----:B0-----:R-:W-:-:S03]  /*01c0*/  IMAD.WIDE R8, R11, 0x4, R8 ;  /* 0x000000040b087825 */ /* 0x001fc600078e0208 */
[----:B------:R-:W5:Y:S01]  /*01d0*/  @!P0 LDG.E.EL R17, desc[UR4][R22.64] ;  /* 0x0000000416118981 */ /* 0x000f62000c2e1900 */
[----:B-1----:R-:W-:Y:S01]  /*01e0*/  IMAD.WIDE R6, R19, 0x4, R6 ;  /* 0x0000000413067825 */ /* 0x002fe200078e0206 */
[----:B------:R-:W-:Y:S02]  /*01f0*/  HFMA2.MMA R19, -RZ, RZ, 0, 0 ;  /* 0x00000000ff137435 */ /* 0x000fe400000001ff */
[----:B------:R-:W5:Y:S01]  /*0200*/  @!P0 LDG.E R12, desc[UR4][R8.64] ;  /* 0x00000004080c8981 */ /* 0x000f62000c1e1900 */
[----:B---3--:R-:W-:-:S03]  /*0210*/  IMAD.WIDE R4, R15, 0x4, R4 ;  /* 0x000000040f047825 */ /* 0x008fc600078e0204 */
[----:B------:R-:W3:Y:S01]  /*0220*/  @!P0 LDG.E.EL R13, desc[UR4][R6.64] ;  /* 0x00000004060d8981 */ /* 0x000ee2000c2e1900 */
[----:B----4-:R-:W-:Y:S02]  /*0230*/  IMAD.WIDE R14, R15, 0x4, R2 ;  /* 0x000000040f0e7825 */ /* 0x010fe400078e0202 */
[----:B------:R-:W0:Y:S01]  /*0240*/  LDC.64 R2, c[0x0][0x248] ;  /* 0x00009200ff027b82 */ /* 0x000e220000000a00 */
[----:B------:R-:W4:Y:S04]  /*0250*/  @!P0 LDG.E.EL R16, desc[UR4][R4.64] ;  /* 0x0000000404108981 */ /* 0x000f28000c2e1900 */
[----:B------:R-:W4:Y:S01]  /*0260*/  @!P0 LDG.E.EL R19, desc[UR4][R14.64] ;  /* 0x000000040e138981 */ /* 0x000f22000c2e1900 */
[----:B0-----:R-:W-:-:S04]  /*0270*/  IMAD.WIDE R2, R11, 0x4, R2 ;  /* 0x000000040b027825 */ /* 0x001fc800078e0202 */
[----:B--2---:R-:W-:-:S06]  /*0280*/  FADD R0, R0, 9.9999997473787516356e-06 ;  /* 0x3727c5ac00007421 */ /* 0x004fcc0000000000 */
[----:B------:R-:W0:Y:S01]  /*0290*/  MUFU.RSQ R0, R0 ;  /* 0x0000000000007308 */ /* 0x000e220000001400 */
[----:B-----5:R-:W-:-:S04]  /*02a0*/  FADD R17, R17, R10 ;  /* 0x0000000a11117221 */ /* 0x020fc80000000000 */
[----:B------:R-:W-:-:S04]  /*02b0*/  FADD R12, R17, R12 ;  /* 0x0000000c110c7221 */ /* 0x000fc80000000000 */
[----:B---3--:R-:W-:-:S04]  /*02c0*/  FADD R13, R12, -R13 ;  /* 0x8000000d0c0d7221 */ /* 0x008fc80000000000 */
[----:B0-----:R-:W-:-:S04]  /*02d0*/  FMUL R6, R0, R13 ;  /* 0x0000000d00067220 */ /* 0x001fc80000400000 */
[----:B----4-:R-:W-:Y:S01]  /*02e0*/  FFMA R19, R6, R16, R19 ;  /* 0x0000001006137223 */ /* 0x010fe20000000013 */
[----:B------:R-:W-:Y:S06]  /*02f0*/  @P0 EXIT ;  /* 0x000000000000094d */ /* 0x000fec0003800000 */
[----:B------:R-:W-:Y:S01]  /*0300*/  STG.E desc[UR4][R2.64], R19 ;  /* 0x0000001302007986 */ /* 0x000fe2000c101904 */
[----:B------:R-:W-:Y:S05]  /*0310*/  EXIT ;  /* 0x000000000000794d */ /* 0x000fea0003800000 */
.L_x_0:
[----:B------:R-:W-:-:S00]  /*0320*/  BRA `(.L_x_0) ;  /* 0xfffffffc00fc7947 */ /* 0x000fc0000383ffff */
[----:B------:R-:W-:-:S00]  /*0330*/  NOP ;  /* 0x0000000000007918 */ /* 0x000fc00000000000 */
        /* <DEDUP_REMOVED lines=12> */
.L_x_1:


//--------------------- .nv.global.init           --------------------------
	.section	.nv.global.init,"aw",@progbits
.nv.global.init:
	.type		_$_str,@object
	.size		_$_str,(.L_0 - _$_str)
_$_str:
        /*0000*/ 	.byte	0x5f, 0x5f, 0x43, 0x55, 0x44, 0x41, 0x5f, 0x46, 0x54, 0x5a, 0x00
.L_0:


//--------------------- .nv.constant0.triton_poi_fused_add_native_layer_norm_10 --------------------------
	.section	.nv.constant0.triton_poi_fused_add_native_layer_norm_10,"a",@progbits
	.sectionflags	@""
	.align	4
.nv.constant0.triton_poi_fused_add_native_layer_norm_10:
	.zero		596
